//
// Generated by NVIDIA NVVM Compiler
//
// Compiler Build ID: CL-36424714
// Cuda compilation tools, release 13.0, V13.0.88
// Based on NVVM 20.0.0
//

.version 9.0
.target sm_100
.address_size 64

	// .globl	_Z15sprawdzanie_gpuPcyy

.visible .entry _Z15sprawdzanie_gpuPcyy(
	.param .u64 .ptr .align 1 _Z15sprawdzanie_gpuPcyy_param_0,
	.param .u64 _Z15sprawdzanie_gpuPcyy_param_1,
	.param .u64 _Z15sprawdzanie_gpuPcyy_param_2
)
{
	.reg .pred 	%p<4>;
	.reg .b16 	%rs<2>;
	.reg .b32 	%r<8>;
	.reg .b64 	%rd<14>;

	ld.param.u64 	%rd6, [_Z15sprawdzanie_gpuPcyy_param_0];
	ld.param.u64 	%rd8, [_Z15sprawdzanie_gpuPcyy_param_1];
	ld.param.u64 	%rd7, [_Z15sprawdzanie_gpuPcyy_param_2];
	mov.u32 	%r1, %ntid.x;
	mov.u32 	%r2, %ctaid.x;
	mov.u32 	%r3, %tid.x;
	mad.lo.s32 	%r4, %r1, %r2, %r3;
	cvt.u64.u32 	%rd1, %r4;
	setp.lt.u64 	%p1, %rd8, %rd1;
	@%p1 bra 	$L__BB0_6;
	shl.b64 	%rd9, %rd1, 1;
	add.s64 	%rd2, %rd9, 3;
	or.b64  	%rd10, %rd7, %rd2;
	and.b64  	%rd11, %rd10, -4294967296;
	setp.ne.s64 	%p2, %rd11, 0;
	@%p2 bra 	$L__BB0_3;
	cvt.u32.u64 	%r5, %rd2;
	cvt.u32.u64 	%r6, %rd7;
	rem.u32 	%r7, %r6, %r5;
	cvt.u64.u32 	%rd13, %r7;
	bra.uni 	$L__BB0_4;
$L__BB0_3:
	rem.u64 	%rd13, %rd7, %rd2;
$L__BB0_4:
	setp.ne.s64 	%p3, %rd13, 0;
	@%p3 bra 	$L__BB0_6;
	cvta.to.global.u64 	%rd12, %rd6;
	mov.b16 	%rs1, 1;
	st.global.u8 	[%rd12], %rs1;
$L__BB0_6:
	bar.sync 	0;
	ret;

}


// ===== COMPILED SASS (sm_100) =====

	.target	sm_100

	.elftype	@"ET_EXEC"


//--------------------- .note.nv.tkinfo           --------------------------
	.section	.note.nv.tkinfo,"",@"SHT_NOTE"
	.sectionflags	@"SHF_NOTE_NV_TKINFO"
	.tkinfo
        /*0018*/ 	.word	0x00000002
        /*0030*/ 	.string	""
        /*0030*/ 	.string	"ptxas"
        /*0030*/ 	.string	"Cuda compilation tools, release 13.0, V13.0.88"
        /*0030*/ 	.string	"Build cuda_13.0.r13.0/compiler.36424714_0"
        /*0030*/ 	.string	"-arch sm_100 -m 64 "



//--------------------- .note.nv.cuinfo           --------------------------
	.section	.note.nv.cuinfo,"",@"SHT_NOTE"
	.sectionflags	@"SHF_NOTE_NV_CUINFO"
        /*0018*/ 	.short	0x0002
        /*001a*/ 	.short	0x0064
        /*001c*/ 	.short	0x0082
	.zero		2


//--------------------- .nv.info                  --------------------------
	.section	.nv.info,"",@"SHT_CUDA_INFO"
	.align	4


	//----- nvinfo : EIATTR_REGCOUNT
	.align		4
        /*0000*/ 	.byte	0x04, 0x2f
        /*0002*/ 	.short	(.L_1 - .L_0)
	.align		4
.L_0:
        /*0004*/ 	.word	index@(_Z15sprawdzanie_gpuPcyy)
        /*0008*/ 	.word	0x00000010


	//----- nvinfo : EIATTR_FRAME_SIZE
	.align		4
.L_1:
        /*000c*/ 	.byte	0x04, 0x11
        /*000e*/ 	.short	(.L_3 - .L_2)
	.align		4
.L_2:
        /*0010*/ 	.word	index@($__internal_0_$__cuda_sm20_rem_u64)
        /*0014*/ 	.word	0x00000000


	//----- nvinfo : EIATTR_FRAME_SIZE
	.align		4
.L_3:
        /*0018*/ 	.byte	0x04, 0x11
        /*001a*/ 	.short	(.L_5 - .L_4)
	.align		4
.L_4:
        /*001c*/ 	.word	index@(_Z15sprawdzanie_gpuPcyy)
        /*0020*/ 	.word	0x00000000


	//----- nvinfo : EIATTR_MIN_STACK_SIZE
	.align		4
.L_5:
        /*0024*/ 	.byte	0x04, 0x12
        /*0026*/ 	.short	(.L_7 - .L_6)
	.align		4
.L_6:
        /*0028*/ 	.word	index@(_Z15sprawdzanie_gpuPcyy)
        /*002c*/ 	.word	0x00000000
.L_7:


//--------------------- .nv.compat                --------------------------
	.section	.nv.compat,"",@"SHT_CUDA_COMPAT_INFO"
	.align	4
        /*0000*/ 	.byte	0x02, 0x09, 0x00, 0x00, 0x02, 0x02, 0x01, 0x00, 0x02, 0x05, 0x05, 0x00, 0x03, 0x07, 0x01, 0x01
        /*0010*/ 	.byte	0x02, 0x03, 0x00, 0x00, 0x02, 0x06, 0x01, 0x00, 0x04, 0x0b, 0x08, 0x00, 0x09, 0x00, 0x00, 0x00
        /*0020*/ 	.byte	0x00, 0x00, 0x00, 0x00


//--------------------- .nv.info._Z15sprawdzanie_gpuPcyy --------------------------
	.section	.nv.info._Z15sprawdzanie_gpuPcyy,"",@"SHT_CUDA_INFO"
	.sectionflags	@""
	.align	4


	//----- nvinfo : EIATTR_CUDA_API_VERSION
	.align		4
        /*0000*/ 	.byte	0x04, 0x37
        /*0002*/ 	.short	(.L_9 - .L_8)
.L_8:
        /*0004*/ 	.word	0x00000082


	//----- nvinfo : EIATTR_KPARAM_INFO
	.align		4
.L_9:
        /*0008*/ 	.byte	0x04, 0x17
        /*000a*/ 	.short	(.L_11 - .L_10)
.L_10:
        /*000c*/ 	.word	0x00000000
        /*0010*/ 	.short	0x0002
        /*0012*/ 	.short	0x0010
        /*0014*/ 	.byte	0x00, 0xf0, 0x21, 0x00


	//----- nvinfo : EIATTR_KPARAM_INFO
	.align		4
.L_11:
        /*0018*/ 	.byte	0x04, 0x17
        /*001a*/ 	.short	(.L_13 - .L_12)
.L_12:
        /*001c*/ 	.word	0x00000000
        /*0020*/ 	.short	0x0001
        /*0022*/ 	.short	0x0008
        /*0024*/ 	.byte	0x00, 0xf0, 0x21, 0x00


	//----- nvinfo : EIATTR_KPARAM_INFO
	.align		4
.L_13:
        /*0028*/ 	.byte	0x04, 0x17
        /*002a*/ 	.short	(.L_15 - .L_14)
.L_14:
        /*002c*/ 	.word	0x00000000
        /*0030*/ 	.short	0x0000
        /*0032*/ 	.short	0x0000
        /*0034*/ 	.byte	0x00, 0xf5, 0x21, 0x00


	//----- nvinfo : EIATTR_SPARSE_MMA_MASK
	.align		4
.L_15:
        /*0038*/ 	.byte	0x03, 0x50
        /*003a*/ 	.short	0x0000


	//----- nvinfo : EIATTR_MAXREG_COUNT
	.align		4
        /*003c*/ 	.byte	0x03, 0x1b
        /*003e*/ 	.short	0x00ff


	//----- nvinfo : EIATTR_NUM_BARRIERS
	.align		4
        /*0040*/ 	.byte	0x02, 0x4c
        /*0042*/ 	.byte	0x01
	.zero		1


	//----- nvinfo : EIATTR_MERCURY_ISA_VERSION
	.align		4
        /*0044*/ 	.byte	0x03, 0x5f
        /*0046*/ 	.short	0x0101


	//----- nvinfo : EIATTR_VRC_CTA_INIT_COUNT
	.align		4
        /*0048*/ 	.byte	0x02, 0x4a
	.zero		1
	.zero		1


	//----- nvinfo : EIATTR_EXIT_INSTR_OFFSETS
	.align		4
        /*004c*/ 	.byte	0x04, 0x1c
        /*004e*/ 	.short	(.L_17 - .L_16)


	//   ....[0]....
.L_16:
        /*0050*/ 	.word	0x00000310


	//----- nvinfo : EIATTR_CRS_STACK_SIZE
	.align		4
.L_17:
        /*0054*/ 	.byte	0x04, 0x1e
        /*0056*/ 	.short	(.L_19 - .L_18)
.L_18:
        /*0058*/ 	.word	0x00000000


	//----- nvinfo : EIATTR_CBANK_PARAM_SIZE
	.align		4
.L_19:
        /*005c*/ 	.byte	0x03, 0x19
        /*005e*/ 	.short	0x0018


	//----- nvinfo : EIATTR_PARAM_CBANK
	.align		4
        /*0060*/ 	.byte	0x04, 0x0a
        /*0062*/ 	.short	(.L_21 - .L_20)
	.align		4
.L_20:
        /*0064*/ 	.word	index@(.nv.constant0._Z15sprawdzanie_gpuPcyy)
        /*0068*/ 	.short	0x0380
        /*006a*/ 	.short	0x0018


	//----- nvinfo : EIATTR_SW_WAR
	.align		4
.L_21:
        /*006c*/ 	.byte	0x04, 0x36
        /*006e*/ 	.short	(.L_23 - .L_22)
.L_22:
        /*0070*/ 	.word	0x00000008
.L_23:


//--------------------- .nv.callgraph             --------------------------
	.section	.nv.callgraph,"",@"SHT_CUDA_CALLGRAPH"
	.align	4
	.sectionentsize	8
	.align		4
        /*0000*/ 	.word	0x00000000
	.align		4
        /*0004*/ 	.word	0xffffffff
	.align		4
        /*0008*/ 	.word	0x00000000
	.align		4
        /*000c*/ 	.word	0xfffffffe
	.align		4
        /*0010*/ 	.word	0x00000000
	.align		4
        /*0014*/ 	.word	0xfffffffd
	.align		4
        /*0018*/ 	.word	0x00000000
	.align		4
        /*001c*/ 	.word	0xfffffffc


//--------------------- .text._Z15sprawdzanie_gpuPcyy --------------------------
	.section	.text._Z15sprawdzanie_gpuPcyy,"ax",@progbits
	.align	128
        .global         _Z15sprawdzanie_gpuPcyy
        .type           _Z15sprawdzanie_gpuPcyy,@function
        .size           _Z15sprawdzanie_gpuPcyy,(.L_x_6 - _Z15sprawdzanie_gpuPcyy)
        .other          _Z15sprawdzanie_gpuPcyy,@"STO_CUDA_ENTRY STV_DEFAULT"
_Z15sprawdzanie_gpuPcyy:
.text._Z15sprawdzanie_gpuPcyy:
[----:B------:R-:W-:Y:S01]  /*0000*/  LDC R1, c[0x0][0x37c] ;  /* 0x0000df00ff017b82 */ /* 0x000fe20000000800 */
[----:B------:R-:W0:Y:S01]  /*0010*/  S2R R3, SR_CTAID.X ;  /* 0x0000000000037919 */ /* 0x000e220000002500 */
[----:B------:R-:W0:Y:S01]  /*0020*/  LDCU UR4, c[0x0][0x360] ;  /* 0x00006c00ff0477ac */ /* 0x000e220008000800 */
[----:B------:R-:W-:Y:S01]  /*0030*/  BSSY.RECONVERGENT B0, `(.L_x_0) ;  /* 0x000002c000007945 */ /* 0x000fe20003800200 */
[----:B------:R-:W0:Y:S01]  /*0040*/  S2R R0, SR_TID.X ;  /* 0x0000000000007919 */ /* 0x000e220000002100 */
[----:B------:R-:W1:Y:S01]  /*0050*/  LDCU.64 UR6, c[0x0][0x388] ;  /* 0x00007100ff0677ac */ /* 0x000e620008000a00 */
[----:B0-----:R-:W-:-:S05]  /*0060*/  IMAD R3, R3, UR4, R0 ;  /* 0x0000000403037c24 */ /* 0x001fca000f8e0200 */
[----:B-1----:R-:W-:-:S04]  /*0070*/  ISETP.GT.U32.AND P0, PT, R3, UR6, PT ;  /* 0x0000000603007c0c */ /* 0x002fc8000bf04070 */
[----:B------:R-:W-:-:S13]  /*0080*/  ISETP.GT.U32.AND.EX P0, PT, RZ, UR7, PT, P0 ;  /* 0x00000007ff007c0c */ /* 0x000fda000bf04100 */
[----:B------:R-:W-:Y:S05]  /*0090*/  @P0 BRA `(.L_x_1) ;  /* 0x0000000000940947 */ /* 0x000fea0003800000 */
[----:B------:R-:W0:Y:S01]  /*00a0*/  LDCU UR4, c[0x0][0x394] ;  /* 0x00007280ff0477ac */ /* 0x000e220008000800 */
[C---:B------:R-:W-:Y:S01]  /*00b0*/  LEA R0, P0, R3.reuse, 0x3, 0x1 ;  /* 0x0000000303007811 */ /* 0x040fe200078008ff */
[----:B------:R-:W-:Y:S03]  /*00c0*/  BSSY.RECONVERGENT B1, `(.L_x_2) ;  /* 0x000001e000017945 */ /* 0x000fe60003800200 */
[----:B------:R-:W-:-:S04]  /*00d0*/  LEA.HI.X R3, R3, RZ, RZ, 0x1, P0 ;  /* 0x000000ff03037211 */ /* 0x000fc800000f0cff */
[----:B0-----:R-:W-:-:S04]  /*00e0*/  LOP3.LUT R2, R3, UR4, RZ, 0xfc, !PT ;  /* 0x0000000403027c12 */ /* 0x001fc8000f8efcff */
[----:B------:R-:W-:-:S13]  /*00f0*/  ISETP.NE.U32.AND P0, PT, R2, RZ, PT ;  /* 0x000000ff0200720c */ /* 0x000fda0003f05070 */
[----:B------:R-:W-:Y:S05]  /*0100*/  @P0 BRA `(.L_x_3) ;  /* 0x0000000000540947 */ /* 0x000fea0003800000 */
[----:B------:R-:W0:Y:S01]  /*0110*/  I2F.U32.RP R4, R0 ;  /* 0x0000000000047306 */ /* 0x000e220000209000 */
[----:B------:R-:W1:Y:S01]  /*0120*/  LDCU UR4, c[0x0][0x390] ;  /* 0x00007200ff0477ac */ /* 0x000e620008000800 */
[----:B------:R-:W-:-:S06]  /*0130*/  ISETP.NE.U32.AND P1, PT, R0, RZ, PT ;  /* 0x000000ff0000720c */ /* 0x000fcc0003f25070 */
[----:B0-----:R-:W0:Y:S02]  /*0140*/  MUFU.RCP R4, R4 ;  /* 0x0000000400047308 */ /* 0x001e240000001000 */
[----:B0-----:R-:W-:-:S06]  /*0150*/  VIADD R2, R4, 0xffffffe ;  /* 0x0ffffffe04027836 */ /* 0x001fcc0000000000 */
[----:B------:R0:W2:Y:S02]  /*0160*/  F2I.FTZ.U32.TRUNC.NTZ R3, R2 ;  /* 0x0000000200037305 */ /* 0x0000a4000021f000 */
[----:B0-----:R-:W-:Y:S02]  /*0170*/  IMAD.MOV.U32 R2, RZ, RZ, RZ ;  /* 0x000000ffff027224 */ /* 0x001fe400078e00ff */
[----:B--2---:R-:W-:-:S04]  /*0180*/  IMAD.MOV R5, RZ, RZ, -R3 ;  /* 0x000000ffff057224 */ /* 0x004fc800078e0a03 */
[----:B------:R-:W-:-:S04]  /*0190*/  IMAD R5, R5, R0, RZ ;  /* 0x0000000005057224 */ /* 0x000fc800078e02ff */
[----:B------:R-:W-:-:S06]  /*01a0*/  IMAD.HI.U32 R3, R3, R5, R2 ;  /* 0x0000000503037227 */ /* 0x000fcc00078e0002 */
[----:B-1----:R-:W-:-:S05]  /*01b0*/  IMAD.HI.U32 R3, R3, UR4, RZ ;  /* 0x0000000403037c27 */ /* 0x002fca000f8e00ff */
[----:B------:R-:W-:-:S05]  /*01c0*/  IADD3 R3, PT, PT, -R3, RZ, RZ ;  /* 0x000000ff03037210 */ /* 0x000fca0007ffe1ff */
[----:B------:R-:W-:-:S05]  /*01d0*/  IMAD R3, R0, R3, UR4 ;  /* 0x0000000400037e24 */ /* 0x000fca000f8e0203 */
[----:B------:R-:W-:-:S13]  /*01e0*/  ISETP.GE.U32.AND P0, PT, R3, R0, PT ;  /* 0x000000000300720c */ /* 0x000fda0003f06070 */
[----:B------:R-:W-:-:S05]  /*01f0*/  @P0 IMAD.IADD R3, R3, 0x1, -R0 ;  /* 0x0000000103030824 */ /* 0x000fca00078e0a00 */
[----:B------:R-:W-:-:S13]  /*0200*/  ISETP.GE.U32.AND P0, PT, R3, R0, PT ;  /* 0x000000000300720c */ /* 0x000fda0003f06070 */
[----:B------:R-:W-:Y:S01]  /*0210*/  @P0 IMAD.IADD R3, R3, 0x1, -R0 ;  /* 0x0000000103030824 */ /* 0x000fe200078e0a00 */
[----:B------:R-:W-:-:S04]  /*0220*/  @!P1 LOP3.LUT R3, RZ, R0, RZ, 0x33, !PT ;  /* 0x00000000ff039212 */ /* 0x000fc800078e33ff */
[----:B------:R-:W-:-:S04]  /*0230*/  ISETP.NE.U32.AND P0, PT, R3, RZ, PT ;  /* 0x000000ff0300720c */ /* 0x000fc80003f05070 */
[----:B------:R-:W-:Y:S01]  /*0240*/  ISETP.NE.AND.EX P0, PT, RZ, RZ, PT, P0 ;  /* 0x000000ffff00720c */ /* 0x000fe20003f05300 */
[----:B------:R-:W-:-:S12]  /*0250*/  BRA `(.L_x_4) ;  /* 0x0000000000107947 */ /* 0x000fd80003800000 */
.L_x_3:
[----:B------:R-:W-:-:S07]  /*0260*/  MOV R2, 0x280 ;  /* 0x0000028000027802 */ /* 0x000fce0000000f00 */
[----:B------:R-:W-:Y:S05]  /*0270*/  CALL.REL.NOINC `($__internal_0_$__cuda_sm20_rem_u64) ;  /* 0x0000000000287944 */ /* 0x000fea0003c00000 */
[----:B------:R-:W-:-:S04]  /*0280*/  ISETP.NE.U32.AND P0, PT, R0, RZ, PT ;  /* 0x000000ff0000720c */ /* 0x000fc80003f05070 */
[----:B------:R-:W-:-:S13]  /*0290*/  ISETP.NE.AND.EX P0, PT, R4, RZ, PT, P0 ;  /* 0x000000ff0400720c */ /* 0x000fda0003f05300 */
.L_x_4:
[----:B------:R-:W-:Y:S05]  /*02a0*/  BSYNC.RECONVERGENT B1 ;  /* 0x0000000000017941 */ /* 0x000fea0003800200 */
.L_x_2:
[----:B------:R-:W0:Y:S01]  /*02b0*/  @!P0 LDC.64 R2, c[0x0][0x380] ;  /* 0x0000e000ff028b82 */ /* 0x000e220000000a00 */
[----:B------:R-:W0:Y:S01]  /*02c0*/  LDCU.64 UR4, c[0x0][0x358] ;  /* 0x00006b00ff0477ac */ /* 0x000e220008000a00 */
[----:B------:R-:W-:-:S05]  /*02d0*/  HFMA2 R0, -RZ, RZ, 0, 5.9604644775390625e-08 ;  /* 0x00000001ff007431 */ /* 0x000fca00000001ff */
[----:B0-----:R0:W-:Y:S02]  /*02e0*/  @!P0 STG.E.U8 desc[UR4][R2.64], R0 ;  /* 0x0000000002008986 */ /* 0x0011e4000c101104 */
.L_x_1:
[----:B------:R-:W-:Y:S05]  /*02f0*/  BSYNC.RECONVERGENT B0 ;  /* 0x0000000000007941 */ /* 0x000fea0003800200 */
.L_x_0:
[----:B------:R-:W-:Y:S06]  /*0300*/  BAR.SYNC.DEFER_BLOCKING 0x0 ;  /* 0x0000000000007b1d */ /* 0x000fec0000010000 */
[----:B------:R-:W-:Y:S05]  /*0310*/  EXIT ;  /* 0x000000000000794d */ /* 0x000fea0003800000 */
        .weak           $__internal_0_$__cuda_sm20_rem_u64
        .type           $__internal_0_$__cuda_sm20_rem_u64,@function
        .size           $__internal_0_$__cuda_sm20_rem_u64,(.L_x_6 - $__internal_0_$__cuda_sm20_rem_u64)
$__internal_0_$__cuda_sm20_rem_u64:
[----:B------:R-:W-:Y:S01]  /*0320*/  IMAD.MOV.U32 R8, RZ, RZ, R0 ;  /* 0x000000ffff087224 */ /* 0x000fe200078e0000 */
[----:B------:R-:W0:Y:S01]  /*0330*/  LDCU.64 UR4, c[0x0][0x390] ;  /* 0x00007200ff0477ac */ /* 0x000e220008000a00 */
[----:B------:R-:W-:-:S04]  /*0340*/  IMAD.MOV.U32 R9, RZ, RZ, R3 ;  /* 0x000000ffff097224 */ /* 0x000fc800078e0003 */
[----:B------:R-:W1:Y:S08]  /*0350*/  I2F.U64.RP R8, R8 ;  /* 0x0000000800087312 */ /* 0x000e700000309000 */
[----:B-1----:R-:W1:Y:S02]  /*0360*/  MUFU.RCP R4, R8 ;  /* 0x0000000800047308 */ /* 0x002e640000001000 */
[----:B-1----:R-:W-:-:S06]  /*0370*/  IADD3 R4, PT, PT, R4, 0x1ffffffe, RZ ;  /* 0x1ffffffe04047810 */ /* 0x002fcc0007ffe0ff */
[----:B------:R-:W1:Y:S02]  /*0380*/  F2I.U64.TRUNC R4, R4 ;  /* 0x0000000400047311 */ /* 0x000e64000020d800 */
[----:B-1----:R-:W-:-:S04]  /*0390*/  IMAD.WIDE.U32 R6, R4, R0, RZ ;  /* 0x0000000004067225 */ /* 0x002fc800078e00ff */
[----:B------:R-:W-:Y:S01]  /*03a0*/  IMAD R7, R4, R3, R7 ;  /* 0x0000000304077224 */ /* 0x000fe200078e0207 */
[----:B------:R-:W-:-:S03]  /*03b0*/  IADD3 R11, P0, PT, RZ, -R6, RZ ;  /* 0x80000006ff0b7210 */ /* 0x000fc60007f1e0ff */
[----:B------:R-:W-:Y:S02]  /*03c0*/  IMAD R7, R5, R0, R7 ;  /* 0x0000000005077224 */ /* 0x000fe400078e0207 */
[----:B------:R-:W-:-:S04]  /*03d0*/  IMAD.HI.U32 R6, R4, R11, RZ ;  /* 0x0000000b04067227 */ /* 0x000fc800078e00ff */
[----:B------:R-:W-:Y:S02]  /*03e0*/  IMAD.X R13, RZ, RZ, ~R7, P0 ;  /* 0x000000ffff0d7224 */ /* 0x000fe400000e0e07 */
[----:B------:R-:W-:Y:S02]  /*03f0*/  IMAD.MOV.U32 R7, RZ, RZ, R4 ;  /* 0x000000ffff077224 */ /* 0x000fe400078e0004 */
[-C--:B------:R-:W-:Y:S02]  /*0400*/  IMAD R9, R5, R13.reuse, RZ ;  /* 0x0000000d05097224 */ /* 0x080fe400078e02ff */
[----:B------:R-:W-:-:S04]  /*0410*/  IMAD.WIDE.U32 R6, P0, R4, R13, R6 ;  /* 0x0000000d04067225 */ /* 0x000fc80007800006 */
[----:B------:R-:W-:-:S04]  /*0420*/  IMAD.HI.U32 R13, R5, R13, RZ ;  /* 0x0000000d050d7227 */ /* 0x000fc800078e00ff */
[----:B------:R-:W-:-:S05]  /*0430*/  IMAD.HI.U32 R6, P1, R5, R11, R6 ;  /* 0x0000000b05067227 */ /* 0x000fca0007820006 */
[----:B------:R-:W-:Y:S02]  /*0440*/  IADD3 R7, P2, PT, R9, R6, RZ ;  /* 0x0000000609077210 */ /* 0x000fe40007f5e0ff */
[----:B------:R-:W-:-:S03]  /*0450*/  IADD3.X R6, PT, PT, R13, R5, RZ, P0, !PT ;  /* 0x000000050d067210 */ /* 0x000fc600007fe4ff */
[----:B------:R-:W-:Y:S01]  /*0460*/  IMAD.WIDE.U32 R4, R7, R0, RZ ;  /* 0x0000000007047225 */ /* 0x000fe200078e00ff */
[----:B------:R-:W-:-:S03]  /*0470*/  IADD3.X R9, PT, PT, RZ, RZ, R6, P2, P1 ;  /* 0x000000ffff097210 */ /* 0x000fc600017e2406 */
[----:B------:R-:W-:Y:S01]  /*0480*/  IMAD R5, R7, R3, R5 ;  /* 0x0000000307057224 */ /* 0x000fe200078e0205 */
[----:B------:R-:W-:-:S03]  /*0490*/  IADD3 R11, P0, PT, RZ, -R4, RZ ;  /* 0x80000004ff0b7210 */ /* 0x000fc60007f1e0ff */
[----:B------:R-:W-:Y:S02]  /*04a0*/  IMAD R5, R9, R0, R5 ;  /* 0x0000000009057224 */ /* 0x000fe400078e0205 */
[----:B------:R-:W-:-:S04]  /*04b0*/  IMAD.HI.U32 R6, R7, R11, RZ ;  /* 0x0000000b07067227 */ /* 0x000fc800078e00ff */
[----:B------:R-:W-:Y:S01]  /*04c0*/  IMAD.X R4, RZ, RZ, ~R5, P0 ;  /* 0x000000ffff047224 */ /* 0x000fe200000e0e05 */
[----:B------:R-:W-:-:S03]  /*04d0*/  MOV R5, RZ ;  /* 0x000000ff00057202 */ /* 0x000fc60000000f00 */
[----:B------:R-:W-:-:S04]  /*04e0*/  IMAD.WIDE.U32 R6, P0, R7, R4, R6 ;  /* 0x0000000407067225 */ /* 0x000fc80007800006 */
[C---:B------:R-:W-:Y:S02]  /*04f0*/  IMAD R8, R9.reuse, R4, RZ ;  /* 0x0000000409087224 */ /* 0x040fe400078e02ff */
[----:B------:R-:W-:-:S04]  /*0500*/  IMAD.HI.U32 R7, P1, R9, R11, R6 ;  /* 0x0000000b09077227 */ /* 0x000fc80007820006 */
[----:B------:R-:W-:Y:S01]  /*0510*/  IMAD.HI.U32 R4, R9, R4, RZ ;  /* 0x0000000409047227 */ /* 0x000fe200078e00ff */
[----:B------:R-:W-:-:S03]  /*0520*/  IADD3 R7, P2, PT, R8, R7, RZ ;  /* 0x0000000708077210 */ /* 0x000fc60007f5e0ff */
[----:B------:R-:W-:Y:S02]  /*0530*/  IMAD.X R9, R4, 0x1, R9, P0 ;  /* 0x0000000104097824 */ /* 0x000fe400000e0609 */
[----:B0-----:R-:W-:-:S03]  /*0540*/  IMAD.HI.U32 R4, R7, UR4, RZ ;  /* 0x0000000407047c27 */ /* 0x001fc6000f8e00ff */
[----:B------:R-:W-:Y:S01]  /*0550*/  IADD3.X R9, PT, PT, RZ, RZ, R9, P2, P1 ;  /* 0x000000ffff097210 */ /* 0x000fe200017e2409 */
[----:B------:R-:W-:-:S04]  /*0560*/  IMAD.WIDE.U32 R4, R7, UR5, R4 ;  /* 0x0000000507047c25 */ /* 0x000fc8000f8e0004 */
[C---:B------:R-:W-:Y:S02]  /*0570*/  IMAD R7, R9.reuse, UR5, RZ ;  /* 0x0000000509077c24 */ /* 0x040fe4000f8e02ff */
[----:B------:R-:W-:-:S04]  /*0580*/  IMAD.HI.U32 R4, P0, R9, UR4, R4 ;  /* 0x0000000409047c27 */ /* 0x000fc8000f800004 */
[----:B------:R-:W-:Y:S01]  /*0590*/  IMAD.HI.U32 R6, R9, UR5, RZ ;  /* 0x0000000509067c27 */ /* 0x000fe2000f8e00ff */
[----:B------:R-:W-:-:S03]  /*05a0*/  IADD3 R7, P1, PT, R7, R4, RZ ;  /* 0x0000000407077210 */ /* 0x000fc60007f3e0ff */
[----:B------:R-:W-:Y:S02]  /*05b0*/  IMAD.X R6, RZ, RZ, R6, P0 ;  /* 0x000000ffff067224 */ /* 0x000fe400000e0606 */
[----:B------:R-:W-:-:S04]  /*05c0*/  IMAD.WIDE.U32 R4, R7, R0, RZ ;  /* 0x0000000007047225 */ /* 0x000fc800078e00ff */
[----:B------:R-:W-:Y:S02]  /*05d0*/  IMAD.X R9, RZ, RZ, R6, P1 ;  /* 0x000000ffff097224 */ /* 0x000fe400008e0606 */
[----:B------:R-:W-:Y:S01]  /*05e0*/  IMAD R7, R7, R3, R5 ;  /* 0x0000000307077224 */ /* 0x000fe200078e0205 */
[----:B------:R-:W-:-:S03]  /*05f0*/  IADD3 R5, P1, PT, -R4, UR4, RZ ;  /* 0x0000000404057c10 */ /* 0x000fc6000ff3e1ff */
[-C--:B------:R-:W-:Y:S01]  /*0600*/  IMAD R7, R9, R0.reuse, R7 ;  /* 0x0000000009077224 */ /* 0x080fe200078e0207 */
[----:B------:R-:W-:-:S04]  /*0610*/  ISETP.GE.U32.AND P0, PT, R5, R0, PT ;  /* 0x000000000500720c */ /* 0x000fc80003f06070 */
[----:B------:R-:W-:Y:S02]  /*0620*/  IADD3.X R4, PT, PT, ~R7, UR5, RZ, P1, !PT ;  /* 0x0000000507047c10 */ /* 0x000fe40008ffe5ff */
[----:B------:R-:W-:Y:S02]  /*0630*/  IADD3 R7, P1, PT, -R0, R5, RZ ;  /* 0x0000000500077210 */ /* 0x000fe40007f3e1ff */
[----:B------:R-:W-:Y:S02]  /*0640*/  ISETP.GE.U32.AND.EX P0, PT, R4, R3, PT, P0 ;  /* 0x000000030400720c */ /* 0x000fe40003f06100 */
[-C--:B------:R-:W-:Y:S02]  /*0650*/  IADD3.X R6, PT, PT, ~R3, R4.reuse, RZ, P1, !PT ;  /* 0x0000000403067210 */ /* 0x080fe40000ffe5ff */
[----:B------:R-:W-:Y:S02]  /*0660*/  SEL R7, R7, R5, P0 ;  /* 0x0000000507077207 */ /* 0x000fe40000000000 */
[----:B------:R-:W-:-:S02]  /*0670*/  SEL R6, R6, R4, P0 ;  /* 0x0000000406067207 */ /* 0x000fc40000000000 */
[C---:B------:R-:W-:Y:S02]  /*0680*/  IADD3 R4, P2, PT, -R0.reuse, R7, RZ ;  /* 0x0000000700047210 */ /* 0x040fe40007f5e1ff */
[----:B------:R-:W-:Y:S02]  /*0690*/  ISETP.GE.U32.AND P0, PT, R7, R0, PT ;  /* 0x000000000700720c */ /* 0x000fe40003f06070 */
[----:B------:R-:W-:Y:S01]  /*06a0*/  ISETP.NE.U32.AND P1, PT, R0, RZ, PT ;  /* 0x000000ff0000720c */ /* 0x000fe20003f25070 */
[C---:B------:R-:W-:Y:S01]  /*06b0*/  IMAD.X R5, R6.reuse, 0x1, ~R3, P2 ;  /* 0x0000000106057824 */ /* 0x040fe200010e0e03 */
[----:B------:R-:W-:Y:S02]  /*06c0*/  ISETP.GE.U32.AND.EX P0, PT, R6, R3, PT, P0 ;  /* 0x000000030600720c */ /* 0x000fe40003f06100 */
[----:B------:R-:W-:Y:S01]  /*06d0*/  ISETP.NE.AND.EX P1, PT, R3, RZ, PT, P1 ;  /* 0x000000ff0300720c */ /* 0x000fe20003f25310 */
[----:B------:R-:W-:Y:S01]  /*06e0*/  HFMA2 R3, -RZ, RZ, 0, 0 ;  /* 0x00000000ff037431 */ /* 0x000fe200000001ff */
[----:B------:R-:W-:-:S02]  /*06f0*/  SEL R0, R4, R7, P0 ;  /* 0x0000000704007207 */ /* 0x000fc40000000000 */
[----:B------:R-:W-:Y:S02]  /*0700*/  SEL R4, R5, R6, P0 ;  /* 0x0000000605047207 */ /* 0x000fe40000000000 */
[----:B------:R-:W-:Y:S02]  /*0710*/  SEL R0, R0, 0xffffffff, P1 ;  /* 0xffffffff00007807 */ /* 0x000fe40000800000 */
[----:B------:R-:W-:Y:S01]  /*0720*/  SEL R4, R4, 0xffffffff, P1 ;  /* 0xffffffff04047807 */ /* 0x000fe20000800000 */
[----:B------:R-:W-:Y:S06]  /*0730*/  RET.REL.NODEC R2 `(_Z15sprawdzanie_gpuPcyy) ;  /* 0xfffffff802307950 */ /* 0x000fec0003c3ffff */
.L_x_5:
[----:B------:R-:W-:-:S00]  /*0740*/  BRA `(.L_x_5) ;  /* 0xfffffffc00fc7947 */ /* 0x000fc0000383ffff */
[----:B------:R-:W-:-:S00]  /*0750*/  NOP ;  /* 0x0000000000007918 */ /* 0x000fc00000000000 */
        /* <DEDUP_REMOVED lines=10> */
.L_x_6:


//--------------------- .nv.shared.reserved.0     --------------------------
	.section	.nv.shared.reserved.0,"aw",@nobits
	.weak		__nv_reservedSMEM_offset_0_alias
	.size		__nv_reservedSMEM_offset_0_alias, 0, 64
	.other		__nv_reservedSMEM_offset_0_alias,@"STO_CUDA_RESERVED_SHARED STV_DEFAULT"
__nv_reservedSMEM_offset_0_alias:
	.zero		0
	.zero		64


//--------------------- .nv.constant0._Z15sprawdzanie_gpuPcyy --------------------------
	.section	.nv.constant0._Z15sprawdzanie_gpuPcyy,"a",@progbits
	.sectionflags	@""
	.align	4
.nv.constant0._Z15sprawdzanie_gpuPcyy:
	.zero		920


//--------------------- SYMBOLS --------------------------

	.type		.nv.reservedSmem.offset0,@object
	.size		.nv.reservedSmem.offset0,0x4
